	.headerflags	@"EF_CUDA_TEXMODE_UNIFIED EF_CUDA_64BIT_ADDRESS EF_CUDA_ACCELERATORS EF_CUDA_SM90 EF_CUDA_VIRTUAL_SM(EF_CUDA_SM90)"
	.elftype	@"ET_EXEC"


//--------------------- .nv.info                  --------------------------
	.section	.nv.info,"",@"SHT_CUDA_INFO"
	.align	4


	//----- nvinfo : EIATTR_REGCOUNT
	.align		4
        /*0000*/ 	.byte	0x04, 0x2f
        /*0002*/ 	.short	(.L_2 - .L_1)
	.align		4
.L_1:
        /*0004*/ 	.word	index@(triton_per_fused_native_group_norm_21)
        /*0008*/ 	.word	0x00000016


	//----- nvinfo : EIATTR_MIN_STACK_SIZE
	.align		4
.L_2:
        /*000c*/ 	.byte	0x04, 0x12
        /*000e*/ 	.short	(.L_4 - .L_3)
	.align		4
.L_3:
        /*0010*/ 	.word	index@(triton_per_fused_native_group_norm_21)
        /*0014*/ 	.word	0x00000000


	//----- nvinfo : EIATTR_FRAME_SIZE
	.align		4
.L_4:
        /*0018*/ 	.byte	0x04, 0x11
        /*001a*/ 	.short	(.L_6 - .L_5)
	.align		4
.L_5:
        /*001c*/ 	.word	index@(triton_per_fused_native_group_norm_21)
        /*0020*/ 	.word	0x00000000


	//----- nvinfo : EIATTR_MIN_STACK_SIZE
	.align		4
.L_6:
        /*0024*/ 	.byte	0x04, 0x12
        /*0026*/ 	.short	(.L_8 - .L_7)
	.align		4
.L_7:
        /*0028*/ 	.word	index@(triton_per_fused_native_group_norm_21)
        /*002c*/ 	.word	0x00000000
.L_8:


//--------------------- .nv.info.triton_per_fused_native_group_norm_21 --------------------------
	.section	.nv.info.triton_per_fused_native_group_norm_21,"",@"SHT_CUDA_INFO"
	.sectionflags	@""
	.align	4


	//----- nvinfo : EIATTR_CUDA_API_VERSION
	.align		4
        /*0000*/ 	.byte	0x04, 0x37
        /*0002*/ 	.short	(.L_10 - .L_9)
.L_9:
        /*0004*/ 	.word	0x0000007c


	//----- nvinfo : EIATTR_KPARAM_INFO
	.align		4
.L_10:
        /*0008*/ 	.byte	0x04, 0x17
        /*000a*/ 	.short	(.L_12 - .L_11)
.L_11:
        /*000c*/ 	.word	0x00000000
        /*0010*/ 	.short	0x0005
        /*0012*/ 	.short	0x0024
        /*0014*/ 	.byte	0x00, 0xf0, 0x11, 0x00


	//----- nvinfo : EIATTR_KPARAM_INFO
	.align		4
.L_12:
        /*0018*/ 	.byte	0x04, 0x17
        /*001a*/ 	.short	(.L_14 - .L_13)
.L_13:
        /*001c*/ 	.word	0x00000000
        /*0020*/ 	.short	0x0004
        /*0022*/ 	.short	0x0020
        /*0024*/ 	.byte	0x00, 0xf0, 0x11, 0x00


	//----- nvinfo : EIATTR_KPARAM_INFO
	.align		4
.L_14:
        /*0028*/ 	.byte	0x04, 0x17
        /*002a*/ 	.short	(.L_16 - .L_15)
.L_15:
        /*002c*/ 	.word	0x00000000
        /*0030*/ 	.short	0x0003
        /*0032*/ 	.short	0x0018
        /*0034*/ 	.byte	0x00, 0xf4, 0x21, 0x00


	//----- nvinfo : EIATTR_KPARAM_INFO
	.align		4
.L_16:
        /*0038*/ 	.byte	0x04, 0x17
        /*003a*/ 	.short	(.L_18 - .L_17)
.L_17:
        /*003c*/ 	.word	0x00000000
        /*0040*/ 	.short	0x0002
        /*0042*/ 	.short	0x0010
        /*0044*/ 	.byte	0x00, 0xf4, 0x21, 0x00


	//----- nvinfo : EIATTR_KPARAM_INFO
	.align		4
.L_18:
        /*0048*/ 	.byte	0x04, 0x17
        /*004a*/ 	.short	(.L_20 - .L_19)
.L_19:
        /*004c*/ 	.word	0x00000000
        /*0050*/ 	.short	0x0001
        /*0052*/ 	.short	0x0008
        /*0054*/ 	.byte	0x00, 0xf4, 0x21, 0x00


	//----- nvinfo : EIATTR_KPARAM_INFO
	.align		4
.L_20:
        /*0058*/ 	.byte	0x04, 0x17
        /*005a*/ 	.short	(.L_22 - .L_21)
.L_21:
        /*005c*/ 	.word	0x00000000
        /*0060*/ 	.short	0x0000
        /*0062*/ 	.short	0x0000
        /*0064*/ 	.byte	0x00, 0xf4, 0x21, 0x00


	//----- nvinfo : EIATTR_SPARSE_MMA_MASK
	.align		4
.L_22:
        /*0068*/ 	.byte	0x03, 0x50
        /*006a*/ 	.short	0x0000


	//----- nvinfo : EIATTR_MAXREG_COUNT
	.align		4
        /*006c*/ 	.byte	0x03, 0x1b
        /*006e*/ 	.short	0x00ff


	//----- nvinfo : EIATTR_COOP_GROUP_MASK_REGIDS
	.align		4
        /*0070*/ 	.byte	0x04, 0x29
        /*0072*/ 	.short	(.L_24 - .L_23)


	//   ....[0]....
.L_23:
        /*0074*/ 	.word	0xffffffff


	//   ....[1]....
        /*0078*/ 	.word	0xffffffff


	//   ....[2]....
        /*007c*/ 	.word	0xffffffff


	//   ....[3]....
        /*0080*/ 	.word	0xffffffff


	//   ....[4]....
        /*0084*/ 	.word	0xffffffff


	//   ....[5]....
        /*0088*/ 	.word	0xffffffff


	//   ....[6]....
        /*008c*/ 	.word	0xffffffff


	//   ....[7]....
        /*0090*/ 	.word	0xffffffff


	//   ....[8]....
        /*0094*/ 	.word	0xffffffff


	//   ....[9]....
        /*0098*/ 	.word	0xffffffff


	//----- nvinfo : EIATTR_COOP_GROUP_INSTR_OFFSETS
	.align		4
.L_24:
        /*009c*/ 	.byte	0x04, 0x28
        /*009e*/ 	.short	(.L_26 - .L_25)


	//   ....[0]....
.L_25:
        /*00a0*/ 	.word	0x000001e0


	//   ....[1]....
        /*00a4*/ 	.word	0x00000200


	//   ....[2]....
        /*00a8*/ 	.word	0x00000220


	//   ....[3]....
        /*00ac*/ 	.word	0x00000240


	//   ....[4]....
        /*00b0*/ 	.word	0x00000260


	//   ....[5]....
        /*00b4*/ 	.word	0x00000360


	//   ....[6]....
        /*00b8*/ 	.word	0x00000390


	//   ....[7]....
        /*00bc*/ 	.word	0x000003b0


	//   ....[8]....
        /*00c0*/ 	.word	0x000003d0


	//   ....[9]....
        /*00c4*/ 	.word	0x00000410


	//----- nvinfo : EIATTR_EXIT_INSTR_OFFSETS
	.align		4
.L_26:
        /*00c8*/ 	.byte	0x04, 0x1c
        /*00ca*/ 	.short	(.L_28 - .L_27)


	//   ....[0]....
.L_27:
        /*00cc*/ 	.word	0x00000530


	//   ....[1]....
        /*00d0*/ 	.word	0x00000580


	//----- nvinfo : EIATTR_REQNTID
	.align		4
.L_28:
        /*00d4*/ 	.byte	0x04, 0x10
        /*00d6*/ 	.short	(.L_30 - .L_29)
.L_29:
        /*00d8*/ 	.word	0x00000100
        /*00dc*/ 	.word	0x00000001
        /*00e0*/ 	.word	0x00000001


	//----- nvinfo : EIATTR_CBANK_PARAM_SIZE
	.align		4
.L_30:
        /*00e4*/ 	.byte	0x03, 0x19
        /*00e6*/ 	.short	0x0028


	//----- nvinfo : EIATTR_PARAM_CBANK
	.align		4
        /*00e8*/ 	.byte	0x04, 0x0a
        /*00ea*/ 	.short	(.L_32 - .L_31)
	.align		4
.L_31:
        /*00ec*/ 	.word	index@(.nv.constant0.triton_per_fused_native_group_norm_21)
        /*00f0*/ 	.short	0x0210
        /*00f2*/ 	.short	0x0028


	//----- nvinfo : EIATTR_SW_WAR
	.align		4
.L_32:
        /*00f4*/ 	.byte	0x04, 0x36
        /*00f6*/ 	.short	(.L_34 - .L_33)
.L_33:
        /*00f8*/ 	.word	0x00000008
.L_34:


//--------------------- .nv.callgraph             --------------------------
	.section	.nv.callgraph,"",@"SHT_CUDA_CALLGRAPH"
	.align	4
	.sectionentsize	8
	.align		4
        /*0000*/ 	.word	0x00000000
	.align		4
        /*0004*/ 	.word	0xffffffff
	.align		4
        /*0008*/ 	.word	0x00000000
	.align		4
        /*000c*/ 	.word	0xfffffffe
	.align		4
        /*0010*/ 	.word	0x00000000
	.align		4
        /*0014*/ 	.word	0xfffffffd
	.align		4
        /*0018*/ 	.word	0x00000000
	.align		4
        /*001c*/ 	.word	0xfffffffc


//--------------------- .nv.constant4             --------------------------
	.section	.nv.constant4,"a",@progbits
	.align	8
	.align		8
.nv.constant4:
        /*0000*/ 	.dword	_$_str


//--------------------- .text.triton_per_fused_native_group_norm_21 --------------------------
	.section	.text.triton_per_fused_native_group_norm_21,"ax",@progbits
	.sectionflags	@"SHF_BARRIERS=1"
	.align	128
        .global         triton_per_fused_native_group_norm_21
        .type           triton_per_fused_native_group_norm_21,@function
        .size           triton_per_fused_native_group_norm_21,(.L_x_1 - triton_per_fused_native_group_norm_21)
        .other          triton_per_fused_native_group_norm_21,@"STO_CUDA_ENTRY STV_DEFAULT"
triton_per_fused_native_group_norm_21:
.text.triton_per_fused_native_group_norm_21:
[----:B------:R-:W0:Y:S02]  /*0000*/  LDC R1, c[0x0][0x28] ;  /* 0x00000a00ff017b82 */ /* 0x000e240000000800 */
[----:B------:R-:W1:Y:S01]  /*0010*/  S2R R3, SR_TID.X ;  /* 0x0000000000037919 */ /* 0x000e620000002100 */
[----:B------:R-:W2:Y:S01]  /*0020*/  LDC.64 R10, c[0x0][0x210] ;  /* 0x00008400ff0a7b82 */ /* 0x000ea20000000a00 */
[----:B------:R-:W-:Y:S01]  /*0030*/  CS2R R6, SRZ ;  /* 0x0000000000067805 */ /* 0x000fe2000001ff00 */
[----:B------:R-:W-:Y:S01]  /*0040*/  ULDC.64 UR6, c[0x0][0x208] ;  /* 0x0000820000067ab9 */ /* 0x000fe20000000a00 */
[----:B------:R-:W3:Y:S01]  /*0050*/  S2R R0, SR_CTAID.X ;  /* 0x0000000000007919 */ /* 0x000ee20000002500 */
[----:B-1----:R-:W-:Y:S02]  /*0060*/  SHF.R.U32.HI R9, RZ, 0x5, R3 ;  /* 0x00000005ff097819 */ /* 0x002fe40000011603 */
[----:B------:R-:W-:Y:S02]  /*0070*/  SHF.L.U32 R4, R3, 0x2, RZ ;  /* 0x0000000203047819 */ /* 0x000fe400000006ff */
[----:B---3--:R-:W-:Y:S02]  /*0080*/  SHF.L.U32 R0, R0, 0x3, RZ ;  /* 0x0000000300007819 */ /* 0x008fe400000006ff */
[----:B------:R-:W-:-:S02]  /*0090*/  SGXT.U32 R9, R9, 0x3 ;  /* 0x000000030909781a */ /* 0x000fc40000000000 */
[----:B------:R-:W-:Y:S02]  /*00a0*/  LOP3.LUT R5, R4, 0x7c, RZ, 0xc0, !PT ;  /* 0x0000007c04057812 */ /* 0x000fe400078ec0ff */
[----:B------:R-:W-:-:S04]  /*00b0*/  LOP3.LUT R2, R0, R9, RZ, 0xfc, !PT ;  /* 0x0000000900027212 */ /* 0x000fc800078efcff */
[C---:B------:R-:W-:Y:S02]  /*00c0*/  ISETP.GE.AND P0, PT, R2.reuse, 0x80, PT ;  /* 0x000000800200780c */ /* 0x040fe40003f06270 */
[----:B------:R-:W-:-:S05]  /*00d0*/  LEA R5, R2, R5, 0x7 ;  /* 0x0000000502057211 */ /* 0x000fca00078e38ff */
[----:B--2---:R-:W-:Y:S01]  /*00e0*/  IMAD.WIDE R10, R5, 0x4, R10 ;  /* 0x00000004050a7825 */ /* 0x004fe200078e020a */
[----:B------:R-:W-:-:S06]  /*00f0*/  CS2R R4, SRZ ;  /* 0x0000000000047805 */ /* 0x000fcc000001ff00 */
[----:B------:R-:W2:Y:S01]  /*0100*/  @!P0 LDG.E.128 R4, desc[UR6][R10.64] ;  /* 0x000000060a048981 */ /* 0x000ea2000c1e1d00 */
[----:B------:R-:W1:Y:S01]  /*0110*/  S2UR UR5, SR_CgaCtaId ;  /* 0x00000000000579c3 */ /* 0x000e620000008800 */
[----:B------:R-:W-:Y:S01]  /*0120*/  UMOV UR4, 0x400 ;  /* 0x0000040000047882 */ /* 0x000fe20000000000 */
[----:B------:R-:W-:Y:S01]  /*0130*/  HFMA2.MMA R14, -RZ, RZ, 1, 0 ;  /* 0x3c000000ff0e7435 */ /* 0x000fe200000001ff */
[----:B-1----:R-:W-:-:S06]  /*0140*/  UPRMT UR4, UR5, 0x654, UR4 ;  /* 0x0000065405047896 */ /* 0x002fcc0008000004 */
[----:B------:R-:W-:Y:S02]  /*0150*/  LEA R9, R9, UR4, 0x2 ;  /* 0x0000000409097c11 */ /* 0x000fe4000f8e10ff */
[----:B--2---:R-:W-:Y:S02]  /*0160*/  SEL R13, R4, RZ, !P0 ;  /* 0x000000ff040d7207 */ /* 0x004fe40004000000 */
[----:B------:R-:W-:Y:S02]  /*0170*/  SEL R5, R5, RZ, !P0 ;  /* 0x000000ff05057207 */ /* 0x000fe40004000000 */
[----:B------:R-:W-:Y:S02]  /*0180*/  SEL R15, R6, RZ, !P0 ;  /* 0x000000ff060f7207 */ /* 0x000fe40004000000 */
[----:B------:R-:W-:Y:S01]  /*0190*/  SEL R7, R7, RZ, !P0 ;  /* 0x000000ff07077207 */ /* 0x000fe20004000000 */
[----:B------:R-:W-:-:S04]  /*01a0*/  FADD R2, R13, R5 ;  /* 0x000000050d027221 */ /* 0x000fc80000000000 */
[----:B------:R-:W-:-:S04]  /*01b0*/  FADD R2, R15, R2 ;  /* 0x000000020f027221 */ /* 0x000fc80000000000 */
[----:B------:R-:W-:-:S05]  /*01c0*/  FADD R2, R7, R2 ;  /* 0x0000000207027221 */ /* 0x000fca0000000000 */
[----:B------:R-:W-:-:S05]  /*01d0*/  FSEL R4, R2, RZ, !P0 ;  /* 0x000000ff02047208 */ /* 0x000fca0004000000 */
[----:B------:R-:W1:Y:S02]  /*01e0*/  SHFL.BFLY PT, R17, R4, 0x10, 0x1f ;  /* 0x0e001f0004117f89 */ /* 0x000e6400000e0000 */
[----:B-1----:R-:W-:-:S05]  /*01f0*/  FADD R17, R4, R17 ;  /* 0x0000001104117221 */ /* 0x002fca0000000000 */
[----:B------:R-:W1:Y:S02]  /*0200*/  SHFL.BFLY PT, R2, R17, 0x8, 0x1f ;  /* 0x0d001f0011027f89 */ /* 0x000e6400000e0000 */
[----:B-1----:R-:W-:-:S05]  /*0210*/  FADD R6, R17, R2 ;  /* 0x0000000211067221 */ /* 0x002fca0000000000 */
[----:B------:R-:W1:Y:S02]  /*0220*/  SHFL.BFLY PT, R11, R6, 0x4, 0x1f ;  /* 0x0c801f00060b7f89 */ /* 0x000e6400000e0000 */
[----:B-1----:R-:W-:-:S05]  /*0230*/  FADD R11, R6, R11 ;  /* 0x0000000b060b7221 */ /* 0x002fca0000000000 */
[----:B------:R-:W1:Y:S02]  /*0240*/  SHFL.BFLY PT, R2, R11, 0x2, 0x1f ;  /* 0x0c401f000b027f89 */ /* 0x000e6400000e0000 */
[----:B-1----:R-:W-:-:S05]  /*0250*/  FADD R8, R11, R2 ;  /* 0x000000020b087221 */ /* 0x002fca0000000000 */
[----:B------:R-:W1:Y:S02]  /*0260*/  SHFL.BFLY PT, R19, R8, 0x1, 0x1f ;  /* 0x0c201f0008137f89 */ /* 0x000e6400000e0000 */
[----:B-1----:R-:W-:-:S04]  /*0270*/  FADD R2, R8, R19 ;  /* 0x0000001308027221 */ /* 0x002fc80000000000 */
[C---:B------:R-:W-:Y:S01]  /*0280*/  FFMA R5, R2.reuse, -0.0078125, R5 ;  /* 0xbc00000002057823 */ /* 0x040fe20000000005 */
[C---:B------:R-:W-:Y:S01]  /*0290*/  FFMA R13, R2.reuse, -0.0078125, R13 ;  /* 0xbc000000020d7823 */ /* 0x040fe2000000000d */
[C---:B------:R-:W-:Y:S01]  /*02a0*/  FFMA R15, R2.reuse, -0.0078125, R15 ;  /* 0xbc000000020f7823 */ /* 0x040fe2000000000f */
[----:B------:R-:W-:Y:S01]  /*02b0*/  FFMA R7, R2, -0.0078125, R7 ;  /* 0xbc00000002077823 */ /* 0x000fe20000000007 */
[----:B------:R-:W-:Y:S01]  /*02c0*/  FMUL R4, R5, R5 ;  /* 0x0000000505047220 */ /* 0x000fe20000400000 */
[----:B------:R-:W-:Y:S03]  /*02d0*/  STS [R9], R2 ;  /* 0x0000000209007388 */ /* 0x000fe60000000800 */
[----:B------:R-:W-:Y:S01]  /*02e0*/  FFMA R4, R13, R13, R4 ;  /* 0x0000000d0d047223 */ /* 0x000fe20000000004 */
[----:B------:R-:W-:-:S03]  /*02f0*/  LOP3.LUT R13, R0, 0x7, R3, 0xf8, !PT ;  /* 0x00000007000d7812 */ /* 0x000fc600078ef803 */
[----:B------:R-:W-:-:S04]  /*0300*/  FFMA R4, R15, R15, R4 ;  /* 0x0000000f0f047223 */ /* 0x000fc80000000004 */
[----:B------:R-:W-:-:S05]  /*0310*/  FFMA R4, R7, R7, R4 ;  /* 0x0000000707047223 */ /* 0x000fca0000000004 */
[----:B------:R-:W-:Y:S01]  /*0320*/  FSEL R4, R4, RZ, !P0 ;  /* 0x000000ff04047208 */ /* 0x000fe20004000000 */
[----:B------:R-:W-:Y:S01]  /*0330*/  BAR.SYNC.DEFER_BLOCKING 0x0 ;  /* 0x0000000000007b1d */ /* 0x000fe20000010000 */
[----:B------:R-:W-:-:S04]  /*0340*/  LOP3.LUT P0, RZ, R3, 0xf8, RZ, 0xc0, !PT ;  /* 0x000000f803ff7812 */ /* 0x000fc8000780c0ff */
[----:B------:R-:W-:Y:S01]  /*0350*/  ISETP.LT.AND P0, PT, R13, 0x80, !P0 ;  /* 0x000000800d00780c */ /* 0x000fe20004701270 */
[----:B------:R-:W1:Y:S02]  /*0360*/  SHFL.BFLY PT, R5, R4, 0x10, 0x1f ;  /* 0x0e001f0004057f89 */ /* 0x000e6400000e0000 */
[----:B-1----:R-:W-:Y:S01]  /*0370*/  FADD R5, R4, R5 ;  /* 0x0000000504057221 */ /* 0x002fe20000000000 */
[----:B------:R-:W-:-:S04]  /*0380*/  LOP3.LUT R4, R3, 0x7, RZ, 0xc0, !PT ;  /* 0x0000000703047812 */ /* 0x000fc800078ec0ff */
[----:B------:R-:W1:Y:S02]  /*0390*/  SHFL.BFLY PT, R6, R5, 0x8, 0x1f ;  /* 0x0d001f0005067f89 */ /* 0x000e6400000e0000 */
[----:B-1----:R-:W-:-:S05]  /*03a0*/  FADD R6, R5, R6 ;  /* 0x0000000605067221 */ /* 0x002fca0000000000 */
[----:B------:R-:W1:Y:S02]  /*03b0*/  SHFL.BFLY PT, R7, R6, 0x4, 0x1f ;  /* 0x0c801f0006077f89 */ /* 0x000e6400000e0000 */
[----:B-1----:R-:W-:-:S05]  /*03c0*/  FADD R7, R6, R7 ;  /* 0x0000000706077221 */ /* 0x002fca0000000000 */
[----:B------:R-:W1:Y:S02]  /*03d0*/  SHFL.BFLY PT, R8, R7, 0x2, 0x1f ;  /* 0x0c401f0007087f89 */ /* 0x000e6400000e0000 */
[----:B-1----:R-:W-:Y:S01]  /*03e0*/  FADD R11, R7, R8 ;  /* 0x00000008070b7221 */ /* 0x002fe20000000000 */
[----:B------:R-:W-:Y:S01]  /*03f0*/  LEA R8, R4, UR4, 0x2 ;  /* 0x0000000404087c11 */ /* 0x000fe2000f8e10ff */
[----:B------:R-:W1:Y:S03]  /*0400*/  LDC.64 R6, c[0x0][0x218] ;  /* 0x00008600ff067b82 */ /* 0x000e660000000a00 */
[----:B------:R-:W2:Y:S05]  /*0410*/  SHFL.BFLY PT, R10, R11, 0x1, 0x1f ;  /* 0x0c201f000b0a7f89 */ /* 0x000eaa00000e0000 */
[----:B------:R-:W3:Y:S01]  /*0420*/  LDC.64 R4, c[0x0][0x228] ;  /* 0x00008a00ff047b82 */ /* 0x000ee20000000a00 */
[----:B--2---:R-:W-:-:S02]  /*0430*/  FADD R12, R11, R10 ;  /* 0x0000000a0b0c7221 */ /* 0x004fc40000000000 */
[----:B------:R-:W2:Y:S01]  /*0440*/  LDS R10, [R8] ;  /* 0x00000000080a7984 */ /* 0x000ea20000000800 */
[----:B---3--:R-:W-:-:S04]  /*0450*/  IMAD.WIDE R2, R13, 0x4, R4 ;  /* 0x000000040d027825 */ /* 0x008fc800078e0204 */
[----:B------:R-:W-:Y:S01]  /*0460*/  BAR.SYNC.DEFER_BLOCKING 0x0 ;  /* 0x0000000000007b1d */ /* 0x000fe20000010000 */
[----:B-1----:R-:W-:-:S05]  /*0470*/  IMAD.WIDE R4, R13, 0x4, R6 ;  /* 0x000000040d047825 */ /* 0x002fca00078e0206 */
[----:B------:R-:W-:Y:S02]  /*0480*/  STS [R9], R12 ;  /* 0x0000000c09007388 */ /* 0x000fe40000000800 */
[----:B------:R-:W-:Y:S01]  /*0490*/  BAR.SYNC.DEFER_BLOCKING 0x0 ;  /* 0x0000000000007b1d */ /* 0x000fe20000010000 */
[----:B--2---:R-:W-:-:S05]  /*04a0*/  FMUL R7, R10, 0.0078125 ;  /* 0x3c0000000a077820 */ /* 0x004fca0000400000 */
[----:B------:R-:W1:Y:S02]  /*04b0*/  LDS R11, [R8] ;  /* 0x00000000080b7984 */ /* 0x000e640000000800 */
[----:B------:R-:W-:Y:S06]  /*04c0*/  BAR.SYNC.DEFER_BLOCKING 0x0 ;  /* 0x0000000000007b1d */ /* 0x000fec0000010000 */
[----:B------:R2:W-:Y:S01]  /*04d0*/  STS [R9], R12 ;  /* 0x0000000c09007388 */ /* 0x0005e20000000800 */
[----:B-1----:R-:W-:-:S06]  /*04e0*/  FFMA R11, R11, R14, 9.9999997473787516356e-06 ;  /* 0x3727c5ac0b0b7423 */ /* 0x002fcc000000000e */
[----:B------:R-:W1:Y:S01]  /*04f0*/  MUFU.RSQ R11, R11 ;  /* 0x0000000b000b7308 */ /* 0x000e620000001400 */
[----:B------:R-:W-:Y:S06]  /*0500*/  BAR.SYNC.DEFER_BLOCKING 0x0 ;  /* 0x0000000000007b1d */ /* 0x000fec0000010000 */
[----:B-1----:R2:W-:Y:S04]  /*0510*/  @P0 STG.E desc[UR6][R2.64], R11 ;  /* 0x0000000b02000986 */ /* 0x0025e8000c101906 */
[----:B------:R2:W-:Y:S01]  /*0520*/  @P0 STG.E desc[UR6][R4.64], R7 ;  /* 0x0000000704000986 */ /* 0x0005e2000c101906 */
[----:B------:R-:W-:Y:S05]  /*0530*/  @!P0 EXIT ;  /* 0x000000000000894d */ /* 0x000fea0003800000 */
[----:B--2---:R-:W0:Y:S01]  /*0540*/  LDS R5, [R8] ;  /* 0x0000000008057984 */ /* 0x004e220000000800 */
[----:B------:R-:W1:Y:S02]  /*0550*/  LDC.64 R2, c[0x0][0x220] ;  /* 0x00008800ff027b82 */ /* 0x000e640000000a00 */
[----:B-1----:R-:W-:-:S05]  /*0560*/  IMAD.WIDE R2, R13, 0x4, R2 ;  /* 0x000000040d027825 */ /* 0x002fca00078e0202 */
[----:B0-----:R-:W-:Y:S01]  /*0570*/  STG.E desc[UR6][R2.64], R5 ;  /* 0x0000000502007986 */ /* 0x001fe2000c101906 */
[----:B------:R-:W-:Y:S05]  /*0580*/  EXIT ;  /* 0x000000000000794d */ /* 0x000fea0003800000 */
.L_x_0:
[----:B------:R-:W-:-:S00]  /*0590*/  BRA `(.L_x_0) ;  /* 0xfffffffc00fc7947 */ /* 0x000fc0000383ffff */
[----:B------:R-:W-:-:S00]  /*05a0*/  NOP ;  /* 0x0000000000007918 */ /* 0x000fc00000000000 */
        /* <DEDUP_REMOVED lines=13> */
.L_x_1:


//--------------------- .nv.global.init           --------------------------
	.section	.nv.global.init,"aw",@progbits
.nv.global.init:
	.type		_$_str,@object
	.size		_$_str,(.L_0 - _$_str)
_$_str:
        /*0000*/ 	.byte	0x5f, 0x5f, 0x43, 0x55, 0x44, 0x41, 0x5f, 0x46, 0x54, 0x5a, 0x00
.L_0:


//--------------------- .nv.shared.triton_per_fused_native_group_norm_21 --------------------------
	.section	.nv.shared.triton_per_fused_native_group_norm_21,"aw",@nobits
	.sectionflags	@""
	.align	16
	.zero		1024


//--------------------- .nv.constant0.triton_per_fused_native_group_norm_21 --------------------------
	.section	.nv.constant0.triton_per_fused_native_group_norm_21,"a",@progbits
	.sectionflags	@""
	.align	4
.nv.constant0.triton_per_fused_native_group_norm_21:
	.zero		568
